	.headerflags	@"EF_CUDA_TEXMODE_UNIFIED EF_CUDA_64BIT_ADDRESS EF_CUDA_ACCELERATORS EF_CUDA_SM90 EF_CUDA_VIRTUAL_SM(EF_CUDA_SM90)"
	.elftype	@"ET_EXEC"


//--------------------- .nv.info                  --------------------------
	.section	.nv.info,"",@"SHT_CUDA_INFO"
	.align	4


	//----- nvinfo : EIATTR_REGCOUNT
	.align		4
        /*0000*/ 	.byte	0x04, 0x2f
        /*0002*/ 	.short	(.L_3 - .L_2)
	.align		4
.L_2:
        /*0004*/ 	.word	index@(triton_poi_fused__native_batch_norm_legit_no_training_16)
        /*0008*/ 	.word	0x00000012


	//----- nvinfo : EIATTR_MIN_STACK_SIZE
	.align		4
.L_3:
        /*000c*/ 	.byte	0x04, 0x12
        /*000e*/ 	.short	(.L_5 - .L_4)
	.align		4
.L_4:
        /*0010*/ 	.word	index@(triton_poi_fused__native_batch_norm_legit_no_training_16)
        /*0014*/ 	.word	0x00000000


	//----- nvinfo : EIATTR_FRAME_SIZE
	.align		4
.L_5:
        /*0018*/ 	.byte	0x04, 0x11
        /*001a*/ 	.short	(.L_7 - .L_6)
	.align		4
.L_6:
        /*001c*/ 	.word	index@(triton_poi_fused__native_batch_norm_legit_no_training_16)
        /*0020*/ 	.word	0x00000000


	//----- nvinfo : EIATTR_MIN_STACK_SIZE
	.align		4
.L_7:
        /*0024*/ 	.byte	0x04, 0x12
        /*0026*/ 	.short	(.L_9 - .L_8)
	.align		4
.L_8:
        /*0028*/ 	.word	index@(triton_poi_fused__native_batch_norm_legit_no_training_16)
        /*002c*/ 	.word	0x00000000
.L_9:


//--------------------- .nv.info.triton_poi_fused__native_batch_norm_legit_no_training_16 --------------------------
	.section	.nv.info.triton_poi_fused__native_batch_norm_legit_no_training_16,"",@"SHT_CUDA_INFO"
	.sectionflags	@""
	.align	4


	//----- nvinfo : EIATTR_CUDA_API_VERSION
	.align		4
        /*0000*/ 	.byte	0x04, 0x37
        /*0002*/ 	.short	(.L_11 - .L_10)
.L_10:
        /*0004*/ 	.word	0x0000007c


	//----- nvinfo : EIATTR_KPARAM_INFO
	.align		4
.L_11:
        /*0008*/ 	.byte	0x04, 0x17
        /*000a*/ 	.short	(.L_13 - .L_12)
.L_12:
        /*000c*/ 	.word	0x00000000
        /*0010*/ 	.short	0x0006
        /*0012*/ 	.short	0x0030
        /*0014*/ 	.byte	0x00, 0xf0, 0x11, 0x00


	//----- nvinfo : EIATTR_KPARAM_INFO
	.align		4
.L_13:
        /*0018*/ 	.byte	0x04, 0x17
        /*001a*/ 	.short	(.L_15 - .L_14)
.L_14:
        /*001c*/ 	.word	0x00000000
        /*0020*/ 	.short	0x0005
        /*0022*/ 	.short	0x0028
        /*0024*/ 	.byte	0x00, 0xf4, 0x21, 0x00


	//----- nvinfo : EIATTR_KPARAM_INFO
	.align		4
.L_15:
        /*0028*/ 	.byte	0x04, 0x17
        /*002a*/ 	.short	(.L_17 - .L_16)
.L_16:
        /*002c*/ 	.word	0x00000000
        /*0030*/ 	.short	0x0004
        /*0032*/ 	.short	0x0020
        /*0034*/ 	.byte	0x00, 0xf4, 0x21, 0x00


	//----- nvinfo : EIATTR_KPARAM_INFO
	.align		4
.L_17:
        /*0038*/ 	.byte	0x04, 0x17
        /*003a*/ 	.short	(.L_19 - .L_18)
.L_18:
        /*003c*/ 	.word	0x00000000
        /*0040*/ 	.short	0x0003
        /*0042*/ 	.short	0x0018
        /*0044*/ 	.byte	0x00, 0xf4, 0x21, 0x00


	//----- nvinfo : EIATTR_KPARAM_INFO
	.align		4
.L_19:
        /*0048*/ 	.byte	0x04, 0x17
        /*004a*/ 	.short	(.L_21 - .L_20)
.L_20:
        /*004c*/ 	.word	0x00000000
        /*0050*/ 	.short	0x0002
        /*0052*/ 	.short	0x0010
        /*0054*/ 	.byte	0x00, 0xf4, 0x21, 0x00


	//----- nvinfo : EIATTR_KPARAM_INFO
	.align		4
.L_21:
        /*0058*/ 	.byte	0x04, 0x17
        /*005a*/ 	.short	(.L_23 - .L_22)
.L_22:
        /*005c*/ 	.word	0x00000000
        /*0060*/ 	.short	0x0001
        /*0062*/ 	.short	0x0008
        /*0064*/ 	.byte	0x00, 0xf4, 0x21, 0x00


	//----- nvinfo : EIATTR_KPARAM_INFO
	.align		4
.L_23:
        /*0068*/ 	.byte	0x04, 0x17
        /*006a*/ 	.short	(.L_25 - .L_24)
.L_24:
        /*006c*/ 	.word	0x00000000
        /*0070*/ 	.short	0x0000
        /*0072*/ 	.short	0x0000
        /*0074*/ 	.byte	0x00, 0xf4, 0x21, 0x00


	//----- nvinfo : EIATTR_SPARSE_MMA_MASK
	.align		4
.L_25:
        /*0078*/ 	.byte	0x03, 0x50
        /*007a*/ 	.short	0x0000


	//----- nvinfo : EIATTR_MAXREG_COUNT
	.align		4
        /*007c*/ 	.byte	0x03, 0x1b
        /*007e*/ 	.short	0x00ff


	//----- nvinfo : EIATTR_EXIT_INSTR_OFFSETS
	.align		4
        /*0080*/ 	.byte	0x04, 0x1c
        /*0082*/ 	.short	(.L_27 - .L_26)


	//   ....[0]....
.L_26:
        /*0084*/ 	.word	0x00000390


	//----- nvinfo : EIATTR_REQNTID
	.align		4
.L_27:
        /*0088*/ 	.byte	0x04, 0x10
        /*008a*/ 	.short	(.L_29 - .L_28)
.L_28:
        /*008c*/ 	.word	0x00000100
        /*0090*/ 	.word	0x00000001
        /*0094*/ 	.word	0x00000001


	//----- nvinfo : EIATTR_CBANK_PARAM_SIZE
	.align		4
.L_29:
        /*0098*/ 	.byte	0x03, 0x19
        /*009a*/ 	.short	0x0034


	//----- nvinfo : EIATTR_PARAM_CBANK
	.align		4
        /*009c*/ 	.byte	0x04, 0x0a
        /*009e*/ 	.short	(.L_31 - .L_30)
	.align		4
.L_30:
        /*00a0*/ 	.word	index@(.nv.constant0.triton_poi_fused__native_batch_norm_legit_no_training_16)
        /*00a4*/ 	.short	0x0210
        /*00a6*/ 	.short	0x0034


	//----- nvinfo : EIATTR_SW_WAR
	.align		4
.L_31:
        /*00a8*/ 	.byte	0x04, 0x36
        /*00aa*/ 	.short	(.L_33 - .L_32)
.L_32:
        /*00ac*/ 	.word	0x00000008
.L_33:


//--------------------- .nv.callgraph             --------------------------
	.section	.nv.callgraph,"",@"SHT_CUDA_CALLGRAPH"
	.align	4
	.sectionentsize	8
	.align		4
        /*0000*/ 	.word	0x00000000
	.align		4
        /*0004*/ 	.word	0xffffffff
	.align		4
        /*0008*/ 	.word	0x00000000
	.align		4
        /*000c*/ 	.word	0xfffffffe
	.align		4
        /*0010*/ 	.word	0x00000000
	.align		4
        /*0014*/ 	.word	0xfffffffd
	.align		4
        /*0018*/ 	.word	0x00000000
	.align		4
        /*001c*/ 	.word	0xfffffffc


//--------------------- .nv.constant4             --------------------------
	.section	.nv.constant4,"a",@progbits
	.align	8
	.align		8
.nv.constant4:
        /*0000*/ 	.dword	_$_str
	.align		8
        /*0008*/ 	.dword	_$_str_$_2


//--------------------- .text.triton_poi_fused__native_batch_norm_legit_no_training_16 --------------------------
	.section	.text.triton_poi_fused__native_batch_norm_legit_no_training_16,"ax",@progbits
	.align	128
        .global         triton_poi_fused__native_batch_norm_legit_no_training_16
        .type           triton_poi_fused__native_batch_norm_legit_no_training_16,@function
        .size           triton_poi_fused__native_batch_norm_legit_no_training_16,(.L_x_1 - triton_poi_fused__native_batch_norm_legit_no_training_16)
        .other          triton_poi_fused__native_batch_norm_legit_no_training_16,@"STO_CUDA_ENTRY STV_DEFAULT"
triton_poi_fused__native_batch_norm_legit_no_training_16:
.text.triton_poi_fused__native_batch_norm_legit_no_training_16:
[----:B------:R-:W-:Y:S01]  /*0000*/  LDC R1, c[0x0][0x28] ;  /* 0x00000a00ff017b82 */ /* 0x000fe20000000800 */
[----:B------:R-:W1:Y:S07]  /*0010*/  S2R R0, SR_TID.X ;  /* 0x0000000000007919 */ /* 0x000e6e0000002100 */
[----:B------:R-:W2:Y:S01]  /*0020*/  LDC.64 R2, c[0x0][0x220] ;  /* 0x00008800ff027b82 */ /* 0x000ea20000000a00 */
[----:B------:R-:W-:Y:S01]  /*0030*/  ULDC.64 UR4, c[0x0][0x208] ;  /* 0x0000820000047ab9 */ /* 0x000fe20000000a00 */
[----:B------:R-:W3:Y:S06]  /*0040*/  S2R R7, SR_CTAID.X ;  /* 0x0000000000077919 */ /* 0x000eec0000002500 */
[----:B------:R-:W4:Y:S08]  /*0050*/  LDC.64 R8, c[0x0][0x228] ;  /* 0x00008a00ff087b82 */ /* 0x000f300000000a00 */
[----:B------:R-:W5:Y:S01]  /*0060*/  LDC.64 R10, c[0x0][0x230] ;  /* 0x00008c00ff0a7b82 */ /* 0x000f620000000a00 */
[----:B-1----:R-:W-:-:S02]  /*0070*/  SHF.L.U32 R0, R0, 0x1, RZ ;  /* 0x0000000100007819 */ /* 0x002fc400000006ff */
[----:B---3--:R-:W-:Y:S02]  /*0080*/  SHF.R.S32.HI R5, RZ, 0x16, R7 ;  /* 0x00000016ff057819 */ /* 0x008fe40000011407 */
[----:B------:R-:W-:Y:S02]  /*0090*/  LOP3.LUT R0, R0, 0x1fe, RZ, 0xc0, !PT ;  /* 0x000001fe00007812 */ /* 0x000fe400078ec0ff */
[----:B------:R-:W-:Y:S02]  /*00a0*/  SGXT R5, R5, 0x1 ;  /* 0x000000010505781a */ /* 0x000fe40000000200 */
[----:B------:R-:W-:Y:S02]  /*00b0*/  LEA R0, R7, R0, 0x9 ;  /* 0x0000000007007211 */ /* 0x000fe400078e48ff */
[----:B------:R-:W1:Y:S02]  /*00c0*/  LDC.64 R6, c[0x0][0x218] ;  /* 0x00008600ff067b82 */ /* 0x000e640000000a00 */
[----:B------:R-:W-:-:S04]  /*00d0*/  LEA.HI R5, R5, R0, RZ, 0x5 ;  /* 0x0000000005057211 */ /* 0x000fc800078f28ff */
[----:B------:R-:W-:-:S04]  /*00e0*/  LOP3.LUT R5, R5, 0xffffffe0, RZ, 0xc0, !PT ;  /* 0xffffffe005057812 */ /* 0x000fc800078ec0ff */
[----:B------:R-:W-:Y:S02]  /*00f0*/  IADD3 R13, R0, -R5, RZ ;  /* 0x80000005000d7210 */ /* 0x000fe40007ffe0ff */
[----:B------:R-:W3:Y:S03]  /*0100*/  LDC.64 R4, c[0x0][0x210] ;  /* 0x00008400ff047b82 */ /* 0x000ee60000000a00 */
[----:B--2---:R-:W-:-:S06]  /*0110*/  IMAD.WIDE R2, R13, 0x4, R2 ;  /* 0x000000040d027825 */ /* 0x004fcc00078e0202 */
[----:B------:R-:W2:Y:S01]  /*0120*/  LDG.E.EL.64 R2, desc[UR4][R2.64] ;  /* 0x0000000402027981 */ /* 0x000ea2000c2e1b00 */
[----:B-1----:R-:W-:-:S06]  /*0130*/  IMAD.WIDE R6, R13, 0x4, R6 ;  /* 0x000000040d067825 */ /* 0x002fcc00078e0206 */
[----:B------:R-:W2:Y:S01]  /*0140*/  LDG.E.EL.64 R6, desc[UR4][R6.64] ;  /* 0x0000000406067981 */ /* 0x000ea2000c2e1b00 */
[----:B---3--:R-:W-:-:S06]  /*0150*/  IMAD.WIDE R4, R0, 0x4, R4 ;  /* 0x0000000400047825 */ /* 0x008fcc00078e0204 */
[----:B------:R-:W3:Y:S01]  /*0160*/  LDG.E.64 R4, desc[UR4][R4.64] ;  /* 0x0000000404047981 */ /* 0x000ee2000c1e1b00 */
[----:B----4-:R-:W-:-:S04]  /*0170*/  IMAD.WIDE R8, R13, 0x4, R8 ;  /* 0x000000040d087825 */ /* 0x010fc800078e0208 */
[----:B-----5:R-:W-:Y:S02]  /*0180*/  IMAD.WIDE R10, R13, 0x4, R10 ;  /* 0x000000040d0a7825 */ /* 0x020fe400078e020a */
[----:B------:R-:W4:Y:S04]  /*0190*/  LDG.E.EL.64 R8, desc[UR4][R8.64] ;  /* 0x0000000408087981 */ /* 0x000f28000c2e1b00 */
[----:B------:R-:W4:Y:S01]  /*01a0*/  LDG.E.EL.64 R10, desc[UR4][R10.64] ;  /* 0x000000040a0a7981 */ /* 0x000f22000c2e1b00 */
[----:B------:R-:W-:Y:S01]  /*01b0*/  HFMA2.MMA R15, -RZ, RZ, 1.625, 0 ;  /* 0x3e800000ff0f7435 */ /* 0x000fe200000001ff */
[----:B--2---:R-:W-:Y:S01]  /*01c0*/  FADD R2, R2, 0.0010000000474974513054 ;  /* 0x3a83126f02027421 */ /* 0x004fe20000000000 */
[----:B------:R-:W-:-:S03]  /*01d0*/  FADD R12, R3, 0.0010000000474974513054 ;  /* 0x3a83126f030c7421 */ /* 0x000fc60000000000 */
[----:B------:R1:W2:Y:S08]  /*01e0*/  MUFU.SQRT R13, R2 ;  /* 0x00000002000d7308 */ /* 0x0002b00000002000 */
[----:B------:R-:W5:Y:S01]  /*01f0*/  MUFU.SQRT R14, R12 ;  /* 0x0000000c000e7308 */ /* 0x000f620000002000 */
[----:B-1----:R-:W1:Y:S01]  /*0200*/  LDC.64 R2, c[0x0][0x238] ;  /* 0x00008e00ff027b82 */ /* 0x002e620000000a00 */
[----:B--2---:R-:W-:-:S02]  /*0210*/  FSETP.GT.AND P0, PT, R13, 8.50705917302346158658e+37, PT ;  /* 0x7e8000000d00780b */ /* 0x004fc40003f04000 */
[----:B------:R-:W-:Y:S02]  /*0220*/  FSETP.GEU.AND P2, PT, R13, 1.175494350822287508e-38, PT ;  /* 0x008000000d00780b */ /* 0x000fe40003f4e000 */
[C---:B-----5:R-:W-:Y:S02]  /*0230*/  FSETP.GT.AND P1, PT, R14.reuse, 8.50705917302346158658e+37, PT ;  /* 0x7e8000000e00780b */ /* 0x060fe40003f24000 */
[----:B------:R-:W-:-:S07]  /*0240*/  FSETP.GEU.AND P3, PT, R14, 1.175494350822287508e-38, PT ;  /* 0x008000000e00780b */ /* 0x000fce0003f6e000 */
[----:B------:R-:W-:-:S04]  /*0250*/  @P0 FMUL R13, R13, 0.25 ;  /* 0x3e8000000d0d0820 */ /* 0x000fc80000400000 */
[----:B------:R-:W-:Y:S01]  /*0260*/  @!P2 FMUL R13, R13, 16777216 ;  /* 0x4b8000000d0da820 */ /* 0x000fe20000400000 */
[----:B------:R-:W-:-:S04]  /*0270*/  @P1 FMUL R14, R14, 0.25 ;  /* 0x3e8000000e0e1820 */ /* 0x000fc80000400000 */
[----:B------:R-:W-:Y:S01]  /*0280*/  @!P3 FMUL R14, R14, 16777216 ;  /* 0x4b8000000e0eb820 */ /* 0x000fe20000400000 */
[----:B------:R-:W2:Y:S01]  /*0290*/  MUFU.RCP R13, R13 ;  /* 0x0000000d000d7308 */ /* 0x000ea20000001000 */
[----:B------:R-:W-:-:S07]  /*02a0*/  FSEL R12, R15, 1, P0 ;  /* 0x3f8000000f0c7808 */ /* 0x000fce0000000000 */
[----:B------:R-:W5:Y:S01]  /*02b0*/  MUFU.RCP R14, R14 ;  /* 0x0000000e000e7308 */ /* 0x000f620000001000 */
[----:B------:R-:W-:Y:S01]  /*02c0*/  FSEL R15, R15, 1, P1 ;  /* 0x3f8000000f0f7808 */ /* 0x000fe20000800000 */
[----:B------:R-:W-:Y:S01]  /*02d0*/  @!P2 FMUL R12, R12, 16777216 ;  /* 0x4b8000000c0ca820 */ /* 0x000fe20000400000 */
[----:B---3--:R-:W-:-:S03]  /*02e0*/  FADD R4, R4, -R6 ;  /* 0x8000000604047221 */ /* 0x008fc60000000000 */
[----:B------:R-:W-:Y:S01]  /*02f0*/  @!P3 FMUL R15, R15, 16777216 ;  /* 0x4b8000000f0fb820 */ /* 0x000fe20000400000 */
[----:B------:R-:W-:Y:S01]  /*0300*/  FADD R5, R5, -R7 ;  /* 0x8000000705057221 */ /* 0x000fe20000000000 */
[----:B--2---:R-:W-:Y:S02]  /*0310*/  FMUL R13, R13, R12 ;  /* 0x0000000c0d0d7220 */ /* 0x004fe40000400000 */
[----:B-----5:R-:W-:Y:S02]  /*0320*/  FMUL R6, R14, R15 ;  /* 0x0000000f0e067220 */ /* 0x020fe40000400000 */
[----:B------:R-:W-:Y:S02]  /*0330*/  FMUL R13, R4, R13 ;  /* 0x0000000d040d7220 */ /* 0x000fe40000400000 */
[----:B------:R-:W-:Y:S01]  /*0340*/  FMUL R6, R5, R6 ;  /* 0x0000000605067220 */ /* 0x000fe20000400000 */
[----:B-1----:R-:W-:-:S04]  /*0350*/  IMAD.WIDE R2, R0, 0x4, R2 ;  /* 0x0000000400027825 */ /* 0x002fc800078e0202 */
[----:B----4-:R-:W-:Y:S01]  /*0360*/  FFMA R8, R8, R13, R10 ;  /* 0x0000000d08087223 */ /* 0x010fe2000000000a */
[----:B------:R-:W-:-:S05]  /*0370*/  FFMA R9, R9, R6, R11 ;  /* 0x0000000609097223 */ /* 0x000fca000000000b */
[----:B------:R-:W-:Y:S01]  /*0380*/  STG.E.64 desc[UR4][R2.64], R8 ;  /* 0x0000000802007986 */ /* 0x000fe2000c101b04 */
[----:B------:R-:W-:Y:S05]  /*0390*/  EXIT ;  /* 0x000000000000794d */ /* 0x000fea0003800000 */
.L_x_0:
[----:B------:R-:W-:-:S00]  /*03a0*/  BRA `(.L_x_0) ;  /* 0xfffffffc00fc7947 */ /* 0x000fc0000383ffff */
[----:B------:R-:W-:-:S00]  /*03b0*/  NOP ;  /* 0x0000000000007918 */ /* 0x000fc00000000000 */
        /* <DEDUP_REMOVED lines=12> */
.L_x_1:


//--------------------- .nv.global.init           --------------------------
	.section	.nv.global.init,"aw",@progbits
.nv.global.init:
	.type		_$_str,@object
	.size		_$_str,(_$_str_$_2 - _$_str)
_$_str:
        /*0000*/ 	.byte	0x5f, 0x5f, 0x43, 0x55, 0x44, 0x41, 0x5f, 0x46, 0x54, 0x5a, 0x00
	.type		_$_str_$_2,@object
	.size		_$_str_$_2,(.L_1 - _$_str_$_2)
_$_str_$_2:
        /*000b*/ 	.byte	0x5f, 0x5f, 0x43, 0x55, 0x44, 0x41, 0x5f, 0x50, 0x52, 0x45, 0x43, 0x5f, 0x53, 0x51, 0x52, 0x54
        /*001b*/ 	.byte	0x00
.L_1:


//--------------------- .nv.constant0.triton_poi_fused__native_batch_norm_legit_no_training_16 --------------------------
	.section	.nv.constant0.triton_poi_fused__native_batch_norm_legit_no_training_16,"a",@progbits
	.sectionflags	@""
	.align	4
.nv.constant0.triton_poi_fused__native_batch_norm_legit_no_training_16:
	.zero		580
